//
// Generated by NVIDIA NVVM Compiler
//
// Compiler Build ID: CL-36424714
// Cuda compilation tools, release 13.0, V13.0.88
// Based on NVVM 20.0.0
//

.version 9.0
.target sm_100
.address_size 64

	// .globl	_Z6kernelv
.extern .func  (.param .b32 func_retval0) vprintf
(
	.param .b64 vprintf_param_0,
	.param .b64 vprintf_param_1
)
;
// _ZZ6kernelvE4aht2 has been demoted
// _ZZ6kernelvE12HT_FULL_FLAG has been demoted
.global .align 1 .b8 $str[10] = {37, 100, 32, 58, 32, 37, 100, 32, 10};
.global .align 1 .b8 $str$1[18] = {61, 61, 61, 61, 61, 61, 61, 61, 61, 61, 61, 61, 61, 61, 61, 61, 10};

.visible .entry _Z6kernelv()
{
	.local .align 8 .b8 	__local_depot0[8];
	.reg .b64 	%SP;
	.reg .b64 	%SPL;
	.reg .pred 	%p<20>;
	.reg .b16 	%rs<6>;
	.reg .b32 	%r<86>;
	.reg .b64 	%rd<16>;
	// demoted variable
	.shared .align 8 .b8 _ZZ6kernelvE4aht2[24576];
	// demoted variable
	.shared .align 4 .u32 _ZZ6kernelvE12HT_FULL_FLAG;
	mov.u64 	%SPL, __local_depot0;
	cvta.local.u64 	%SP, %SPL;
	mov.b32 	%r31, 0;
	st.volatile.shared.u32 	[_ZZ6kernelvE12HT_FULL_FLAG], %r31;
	mov.u32 	%r1, %tid.x;
	mov.u32 	%r2, %ntid.x;
	add.s32 	%r3, %r1, %r2;
	max.u32 	%r32, %r3, 1024;
	setp.lt.u32 	%p1, %r3, 1024;
	selp.u32 	%r33, 1, 0, %p1;
	add.s32 	%r34, %r3, %r33;
	sub.s32 	%r35, %r32, %r34;
	div.u32 	%r36, %r35, %r2;
	add.s32 	%r4, %r36, %r33;
	and.b32  	%r5, %r4, 3;
	setp.eq.s32 	%p2, %r5, 3;
	mov.u32 	%r79, %r1;
	@%p2 bra 	$L__BB0_3;
	add.s32 	%r38, %r4, 1;
	and.b32  	%r6, %r38, 3;
	mov.b32 	%r78, 0;
	mov.u32 	%r79, %r1;
$L__BB0_2:
	.pragma "nounroll";
	mov.u32 	%r39, _ZZ6kernelvE4aht2;
	mad.lo.s32 	%r40, %r79, 24, %r39;
	mov.b32 	%r41, 0;
	st.volatile.shared.u32 	[%r40], %r41;
	mov.b64 	%rd3, -1;
	st.shared.u64 	[%r40+8], %rd3;
	add.s32 	%r79, %r79, %r2;
	add.s32 	%r78, %r78, 1;
	setp.ne.s32 	%p3, %r78, %r6;
	@%p3 bra 	$L__BB0_2;
$L__BB0_3:
	setp.lt.u32 	%p4, %r4, 3;
	@%p4 bra 	$L__BB0_6;
	mov.u32 	%r42, _ZZ6kernelvE4aht2;
	mul.lo.s32 	%r45, %r2, 24;
	shl.b32 	%r49, %r2, 2;
$L__BB0_5:
	mad.lo.s32 	%r43, %r79, 24, %r42;
	mov.b32 	%r44, 0;
	st.volatile.shared.u32 	[%r43], %r44;
	mov.b64 	%rd4, -1;
	st.shared.u64 	[%r43+8], %rd4;
	add.s32 	%r46, %r43, %r45;
	st.volatile.shared.u32 	[%r46], %r44;
	st.shared.u64 	[%r46+8], %rd4;
	add.s32 	%r47, %r46, %r45;
	st.volatile.shared.u32 	[%r47], %r44;
	st.shared.u64 	[%r47+8], %rd4;
	add.s32 	%r48, %r47, %r45;
	st.volatile.shared.u32 	[%r48], %r44;
	st.shared.u64 	[%r48+8], %rd4;
	add.s32 	%r79, %r49, %r79;
	setp.lt.u32 	%p5, %r79, 1024;
	@%p5 bra 	$L__BB0_5;
$L__BB0_6:
	bar.sync 	0;
	setp.gt.u32 	%p6, %r1, 511;
	@%p6 bra 	$L__BB0_28;
	mov.u32 	%r50, _ZZ6kernelvE4aht2;
	mad.lo.s32 	%r14, %r1, 24, %r50;
	mul.lo.s32 	%r15, %r2, 24;
	add.s32 	%r16, %r14, %r15;
	add.s32 	%r17, %r3, %r2;
	add.s32 	%r18, %r16, %r15;
	add.s32 	%r19, %r17, %r2;
	add.u64 	%rd5, %SP, 0;
	add.u64 	%rd1, %SPL, 0;
	mov.u64 	%rd7, $str;
	mov.u64 	%rd10, $str$1;
	mov.u32 	%r81, %r1;
$L__BB0_8:
	cvt.u16.u32 	%rs1, %r81;
	mul.hi.u16 	%rs2, %rs1, -25967;
	shr.u16 	%rs3, %rs2, 5;
	mul.lo.s16 	%rs4, %rs3, 53;
	sub.s16 	%rs5, %rs1, %rs4;
	cvt.u32.u16 	%r21, %rs5;
	cvt.u64.u16 	%rd2, %rs5;
	mov.b32 	%r83, 0;
$L__BB0_9:
	max.s32 	%r23, %r83, 50;
$L__BB0_10:
	setp.eq.s32 	%p7, %r83, %r23;
	@%p7 bra 	$L__BB0_16;
	add.s32 	%r52, %r83, %r21;
	and.b32  	%r53, %r52, 1023;
	mad.lo.s32 	%r25, %r53, 24, %r50;
	add.s32 	%r83, %r83, 1;
	atom.relaxed.shared.cas.b32 	%r55, [%r25], 0, 1;
	setp.ne.s32 	%p8, %r55, 0;
	@%p8 bra 	$L__BB0_13;
	st.shared.u32 	[%r25+16], %r81;
	st.shared.u64 	[%r25+8], %rd2;
	membar.cta;
	mov.b32 	%r56, 2;
	st.volatile.shared.u32 	[%r25], %r56;
	membar.cta;
$L__BB0_13:
	ld.volatile.shared.u32 	%r57, [%r25];
	setp.ne.s32 	%p9, %r57, 2;
	@%p9 bra 	$L__BB0_13;
	ld.shared.u64 	%rd6, [%r25+8];
	setp.ne.s64 	%p10, %rd6, %rd2;
	@%p10 bra 	$L__BB0_10;
	ld.shared.u32 	%r58, [%r25+16];
	setp.eq.s32 	%p11, %r81, %r58;
	@%p11 bra 	$L__BB0_17;
	bra.uni 	$L__BB0_9;
$L__BB0_16:
	atom.shared.add.u32 	%r59, [_ZZ6kernelvE12HT_FULL_FLAG], 1;
$L__BB0_17:
	ld.volatile.shared.u32 	%r60, [_ZZ6kernelvE12HT_FULL_FLAG];
	st.local.v2.u32 	[%rd1], {%r1, %r60};
	cvta.global.u64 	%rd8, %rd7;
	{ // callseq 0, 0
	.param .b64 param0;
	st.param.b64 	[param0], %rd8;
	.param .b64 param1;
	st.param.b64 	[param1], %rd5;
	.param .b32 retval0;
	call.uni (retval0), 
	vprintf, 
	(
	param0, 
	param1
	);
	ld.param.b32 	%r61, [retval0];
	} // callseq 0
	ld.volatile.shared.u32 	%r63, [_ZZ6kernelvE12HT_FULL_FLAG];
	setp.eq.s32 	%p12, %r63, 0;
	@%p12 bra 	$L__BB0_27;
	setp.ne.s32 	%p13, %r1, 0;
	bar.sync 	0;
	@%p13 bra 	$L__BB0_20;
	cvta.global.u64 	%rd11, %rd10;
	{ // callseq 1, 0
	.param .b64 param0;
	st.param.b64 	[param0], %rd11;
	.param .b64 param1;
	st.param.b64 	[param1], 0;
	.param .b32 retval0;
	call.uni (retval0), 
	vprintf, 
	(
	param0, 
	param1
	);
	ld.param.b32 	%r64, [retval0];
	} // callseq 1
$L__BB0_20:
	setp.eq.s32 	%p14, %r5, 3;
	mov.u32 	%r84, %r1;
	@%p14 bra 	$L__BB0_24;
	setp.eq.s32 	%p15, %r5, 0;
	mov.b32 	%r66, 0;
	st.volatile.shared.u32 	[%r14], %r66;
	mov.b64 	%rd12, -1;
	st.shared.u64 	[%r14+8], %rd12;
	mov.u32 	%r84, %r3;
	@%p15 bra 	$L__BB0_24;
	setp.eq.s32 	%p16, %r5, 1;
	mov.b32 	%r67, 0;
	st.volatile.shared.u32 	[%r16], %r67;
	mov.b64 	%rd13, -1;
	st.shared.u64 	[%r16+8], %rd13;
	mov.u32 	%r84, %r17;
	@%p16 bra 	$L__BB0_24;
	mov.b32 	%r68, 0;
	st.volatile.shared.u32 	[%r18], %r68;
	mov.b64 	%rd14, -1;
	st.shared.u64 	[%r18+8], %rd14;
	mov.u32 	%r84, %r19;
$L__BB0_24:
	setp.lt.u32 	%p17, %r4, 3;
	@%p17 bra 	$L__BB0_26;
$L__BB0_25:
	mad.lo.s32 	%r70, %r84, 24, %r50;
	mov.b32 	%r71, 0;
	st.volatile.shared.u32 	[%r70], %r71;
	mov.b64 	%rd15, -1;
	st.shared.u64 	[%r70+8], %rd15;
	add.s32 	%r72, %r70, %r15;
	st.volatile.shared.u32 	[%r72], %r71;
	st.shared.u64 	[%r72+8], %rd15;
	add.s32 	%r73, %r72, %r15;
	st.volatile.shared.u32 	[%r73], %r71;
	st.shared.u64 	[%r73+8], %rd15;
	add.s32 	%r74, %r73, %r15;
	st.volatile.shared.u32 	[%r74], %r71;
	st.shared.u64 	[%r74+8], %rd15;
	shl.b32 	%r75, %r2, 2;
	add.s32 	%r84, %r75, %r84;
	setp.lt.u32 	%p18, %r84, 1024;
	@%p18 bra 	$L__BB0_25;
$L__BB0_26:
	atom.shared.exch.b32 	%r76, [_ZZ6kernelvE12HT_FULL_FLAG], 0;
	bar.sync 	0;
$L__BB0_27:
	add.s32 	%r81, %r81, %r2;
	setp.lt.u32 	%p19, %r81, 512;
	@%p19 bra 	$L__BB0_8;
$L__BB0_28:
	ret;

}


// ===== COMPILED SASS (sm_100) =====

	.target	sm_100

	.elftype	@"ET_EXEC"


//--------------------- .note.nv.tkinfo           --------------------------
	.section	.note.nv.tkinfo,"",@"SHT_NOTE"
	.sectionflags	@"SHF_NOTE_NV_TKINFO"
	.tkinfo
        /*0018*/ 	.word	0x00000002
        /*0030*/ 	.string	""
        /*0030*/ 	.string	"ptxas"
        /*0030*/ 	.string	"Cuda compilation tools, release 13.0, V13.0.88"
        /*0030*/ 	.string	"Build cuda_13.0.r13.0/compiler.36424714_0"
        /*0030*/ 	.string	"-arch sm_100 -m 64 "



//--------------------- .note.nv.cuinfo           --------------------------
	.section	.note.nv.cuinfo,"",@"SHT_NOTE"
	.sectionflags	@"SHF_NOTE_NV_CUINFO"
        /*0018*/ 	.short	0x0002
        /*001a*/ 	.short	0x0064
        /*001c*/ 	.short	0x0082
	.zero		2


//--------------------- .nv.info                  --------------------------
	.section	.nv.info,"",@"SHT_CUDA_INFO"
	.align	4


	//----- nvinfo : EIATTR_REGCOUNT
	.align		4
        /*0000*/ 	.byte	0x04, 0x2f
        /*0002*/ 	.short	(.L_3 - .L_2)
	.align		4
.L_2:
        /*0004*/ 	.word	index@(_Z6kernelv)
        /*0008*/ 	.word	0x0000001f


	//----- nvinfo : EIATTR_FRAME_SIZE
	.align		4
.L_3:
        /*000c*/ 	.byte	0x04, 0x11
        /*000e*/ 	.short	(.L_5 - .L_4)
	.align		4
.L_4:
        /*0010*/ 	.word	index@(_Z6kernelv)
        /*0014*/ 	.word	0x00000008


	//----- nvinfo : EIATTR_MIN_STACK_SIZE
	.align		4
.L_5:
        /*0018*/ 	.byte	0x04, 0x12
        /*001a*/ 	.short	(.L_7 - .L_6)
	.align		4
.L_6:
        /*001c*/ 	.word	index@(_Z6kernelv)
        /*0020*/ 	.word	0x00000008
.L_7:


//--------------------- .nv.compat                --------------------------
	.section	.nv.compat,"",@"SHT_CUDA_COMPAT_INFO"
	.align	4
        /*0000*/ 	.byte	0x02, 0x09, 0x00, 0x00, 0x02, 0x02, 0x01, 0x00, 0x02, 0x05, 0x05, 0x00, 0x03, 0x07, 0x01, 0x01
        /*0010*/ 	.byte	0x02, 0x03, 0x00, 0x00, 0x02, 0x06, 0x01, 0x00, 0x04, 0x0b, 0x08, 0x00, 0x09, 0x00, 0x00, 0x00
        /*0020*/ 	.byte	0x00, 0x00, 0x00, 0x00


//--------------------- .nv.info._Z6kernelv       --------------------------
	.section	.nv.info._Z6kernelv,"",@"SHT_CUDA_INFO"
	.sectionflags	@""
	.align	4


	//----- nvinfo : EIATTR_CUDA_API_VERSION
	.align		4
        /*0000*/ 	.byte	0x04, 0x37
        /*0002*/ 	.short	(.L_9 - .L_8)
.L_8:
        /*0004*/ 	.word	0x00000082


	//----- nvinfo : EIATTR_SPARSE_MMA_MASK
	.align		4
.L_9:
        /*0008*/ 	.byte	0x03, 0x50
        /*000a*/ 	.short	0x0000


	//----- nvinfo : EIATTR_MAXREG_COUNT
	.align		4
        /*000c*/ 	.byte	0x03, 0x1b
        /*000e*/ 	.short	0x00ff


	//----- nvinfo : EIATTR_NUM_BARRIERS
	.align		4
        /*0010*/ 	.byte	0x02, 0x4c
        /*0012*/ 	.byte	0x01
	.zero		1


	//----- nvinfo : EIATTR_EXTERNS
	.align		4
        /*0014*/ 	.byte	0x04, 0x0f
        /*0016*/ 	.short	(.L_11 - .L_10)


	//   ....[0]....
	.align		4
.L_10:
        /*0018*/ 	.word	index@(vprintf)


	//----- nvinfo : EIATTR_MERCURY_ISA_VERSION
	.align		4
.L_11:
        /*001c*/ 	.byte	0x03, 0x5f
        /*001e*/ 	.short	0x0101


	//----- nvinfo : EIATTR_VRC_CTA_INIT_COUNT
	.align		4
        /*0020*/ 	.byte	0x02, 0x4a
	.zero		1
	.zero		1


	//----- nvinfo : EIATTR_SYSCALL_OFFSETS
	.align		4
        /*0024*/ 	.byte	0x04, 0x46
        /*0026*/ 	.short	(.L_13 - .L_12)


	//   ....[0]....
.L_12:
        /*0028*/ 	.word	0x00000a10


	//   ....[1]....
        /*002c*/ 	.word	0x00000b40


	//----- nvinfo : EIATTR_EXIT_INSTR_OFFSETS
	.align		4
.L_13:
        /*0030*/ 	.byte	0x04, 0x1c
        /*0032*/ 	.short	(.L_15 - .L_14)


	//   ....[0]....
.L_14:
        /*0034*/ 	.word	0x000004f0


	//   ....[1]....
        /*0038*/ 	.word	0x00000ec0


	//----- nvinfo : EIATTR_CRS_STACK_SIZE
	.align		4
.L_15:
        /*003c*/ 	.byte	0x04, 0x1e
        /*003e*/ 	.short	(.L_17 - .L_16)
.L_16:
        /*0040*/ 	.word	0x00000000


	//----- nvinfo : EIATTR_SW_WAR
	.align		4
.L_17:
        /*0044*/ 	.byte	0x04, 0x36
        /*0046*/ 	.short	(.L_19 - .L_18)
.L_18:
        /*0048*/ 	.word	0x00000008
.L_19:


//--------------------- .nv.callgraph             --------------------------
	.section	.nv.callgraph,"",@"SHT_CUDA_CALLGRAPH"
	.align	4
	.sectionentsize	8
	.align		4
        /*0000*/ 	.word	0x00000000
	.align		4
        /*0004*/ 	.word	0xffffffff
	.align		4
        /*0008*/ 	.word	index@(_Z6kernelv)
	.align		4
        /*000c*/ 	.word	index@(vprintf)
	.align		4
        /*0010*/ 	.word	0x00000000
	.align		4
        /*0014*/ 	.word	0xfffffffe
	.align		4
        /*0018*/ 	.word	0x00000000
	.align		4
        /*001c*/ 	.word	0xfffffffd
	.align		4
        /*0020*/ 	.word	0x00000000
	.align		4
        /*0024*/ 	.word	0xfffffffc


//--------------------- .nv.constant4             --------------------------
	.section	.nv.constant4,"a",@progbits
	.align	8
	.align		8
.nv.constant4:
        /*0000*/ 	.dword	vprintf
	.align		8
        /*0008*/ 	.dword	$str
	.align		8
        /*0010*/ 	.dword	$str$1


//--------------------- .text._Z6kernelv          --------------------------
	.section	.text._Z6kernelv,"ax",@progbits
	.align	128
        .global         _Z6kernelv
        .type           _Z6kernelv,@function
        .size           _Z6kernelv,(.L_x_27 - _Z6kernelv)
        .other          _Z6kernelv,@"STO_CUDA_ENTRY STV_DEFAULT"
_Z6kernelv:
.text._Z6kernelv:
[----:B------:R-:W0:Y:S01]  /*0000*/  LDC R1, c[0x0][0x37c] ;  /* 0x0000df00ff017b82 */ /* 0x000e220000000800 */
[----:B------:R-:W1:Y:S07]  /*0010*/  LDCU UR7, c[0x0][0x2fc] ;  /* 0x00005f80ff0777ac */ /* 0x000e6e0008000800 */
[----:B------:R-:W2:Y:S01]  /*0020*/  LDC R23, c[0x0][0x360] ;  /* 0x0000d800ff177b82 */ /* 0x000ea20000000800 */
[----:B------:R-:W3:Y:S01]  /*0030*/  S2R R2, SR_TID.X ;  /* 0x0000000000027919 */ /* 0x000ee20000002100 */
[----:B0-----:R-:W-:Y:S01]  /*0040*/  VIADD R1, R1, 0xfffffff8 ;  /* 0xfffffff801017836 */ /* 0x001fe20000000000 */
[----:B------:R-:W-:Y:S01]  /*0050*/  UMOV UR4, 0x400 ;  /* 0x0000040000047882 */ /* 0x000fe20000000000 */
[----:B------:R-:W0:Y:S01]  /*0060*/  LDCU UR6, c[0x0][0x2f8] ;  /* 0x00005f00ff0677ac */ /* 0x000e220008000800 */
[----:B------:R-:W-:Y:S03]  /*0070*/  BSSY.RECONVERGENT B0, `(.L_x_0) ;  /* 0x0000032000007945 */ /* 0x000fe60003800200 */
[----:B------:R-:W4:Y:S01]  /*0080*/  S2UR UR5, SR_CgaCtaId ;  /* 0x00000000000579c3 */ /* 0x000f220000008800 */
[----:B0-----:R-:W-:Y:S01]  /*0090*/  IADD3 R16, P3, PT, R1, UR6, RZ ;  /* 0x0000000601107c10 */ /* 0x001fe2000ff7e0ff */
[----:B--2---:R-:W0:Y:S01]  /*00a0*/  I2F.U32.RP R0, R23 ;  /* 0x0000001700007306 */ /* 0x004e220000209000 */
[----:B------:R-:W-:-:S03]  /*00b0*/  ISETP.NE.U32.AND P2, PT, R23, RZ, PT ;  /* 0x000000ff1700720c */ /* 0x000fc60003f45070 */
[----:B-1----:R-:W-:Y:S01]  /*00c0*/  IMAD.X R17, RZ, RZ, UR7, P3 ;  /* 0x00000007ff117e24 */ /* 0x002fe200098e06ff */
[----:B----4-:R-:W-:Y:S01]  /*00d0*/  ULEA UR4, UR5, UR4, 0x18 ;  /* 0x0000000405047291 */ /* 0x010fe2000f8ec0ff */
[----:B---3--:R-:W-:-:S04]  /*00e0*/  IADD3 R22, PT, PT, R2, R23, RZ ;  /* 0x0000001702167210 */ /* 0x008fc80007ffe0ff */
[C---:B------:R-:W-:Y:S01]  /*00f0*/  ISETP.GE.U32.AND P0, PT, R22.reuse, 0x400, PT ;  /* 0x000004001600780c */ /* 0x040fe20003f06070 */
[----:B------:R-:W-:Y:S01]  /*0100*/  IMAD.U32 R25, RZ, RZ, UR4 ;  /* 0x00000004ff197e24 */ /* 0x000fe2000f8e00ff */
[----:B0-----:R-:W0:Y:S01]  /*0110*/  MUFU.RCP R0, R0 ;  /* 0x0000000000007308 */ /* 0x001e220000001000 */
[----:B------:R-:W-:Y:S02]  /*0120*/  VIMNMX.U32 R3, PT, PT, R22, 0x400, !PT ;  /* 0x0000040016037848 */ /* 0x000fe40007fe0000 */
[----:B------:R-:W-:Y:S01]  /*0130*/  SEL R19, RZ, 0x1, P0 ;  /* 0x00000001ff137807 */ /* 0x000fe20000000000 */
[----:B------:R1:W-:Y:S01]  /*0140*/  STS [R25+0x6000], RZ ;  /* 0x006000ff19007388 */ /* 0x0003e20000000800 */
[----:B0-----:R-:W-:Y:S02]  /*0150*/  VIADD R4, R0, 0xffffffe ;  /* 0x0ffffffe00047836 */ /* 0x001fe40000000000 */
[----:B------:R-:W-:Y:S02]  /*0160*/  IADD3 R0, PT, PT, R3, -R22, -R19 ;  /* 0x8000001603007210 */ /* 0x000fe40007ffe813 */
[----:B------:R0:W2:Y:S02]  /*0170*/  F2I.FTZ.U32.TRUNC.NTZ R5, R4 ;  /* 0x0000000400057305 */ /* 0x0000a4000021f000 */
[----:B0-----:R-:W-:-:S02]  /*0180*/  IMAD.MOV.U32 R4, RZ, RZ, RZ ;  /* 0x000000ffff047224 */ /* 0x001fc400078e00ff */
[----:B--2---:R-:W-:-:S04]  /*0190*/  IMAD.MOV R6, RZ, RZ, -R5 ;  /* 0x000000ffff067224 */ /* 0x004fc800078e0a05 */
[----:B------:R-:W-:-:S04]  /*01a0*/  IMAD R7, R6, R23, RZ ;  /* 0x0000001706077224 */ /* 0x000fc800078e02ff */
[----:B------:R-:W-:-:S06]  /*01b0*/  IMAD.HI.U32 R5, R5, R7, R4 ;  /* 0x0000000705057227 */ /* 0x000fcc00078e0004 */
[----:B------:R-:W-:-:S04]  /*01c0*/  IMAD.HI.U32 R4, R5, R0, RZ ;  /* 0x0000000005047227 */ /* 0x000fc800078e00ff */
[----:B------:R-:W-:-:S04]  /*01d0*/  IMAD.MOV R3, RZ, RZ, -R4 ;  /* 0x000000ffff037224 */ /* 0x000fc800078e0a04 */
[----:B------:R-:W-:-:S05]  /*01e0*/  IMAD R0, R23, R3, R0 ;  /* 0x0000000317007224 */ /* 0x000fca00078e0200 */
[----:B------:R-:W-:-:S13]  /*01f0*/  ISETP.GE.U32.AND P0, PT, R0, R23, PT ;  /* 0x000000170000720c */ /* 0x000fda0003f06070 */
[----:B------:R-:W-:Y:S01]  /*0200*/  @P0 IMAD.IADD R0, R0, 0x1, -R23 ;  /* 0x0000000100000824 */ /* 0x000fe200078e0a17 */
[----:B------:R-:W-:Y:S02]  /*0210*/  @P0 IADD3 R4, PT, PT, R4, 0x1, RZ ;  /* 0x0000000104040810 */ /* 0x000fe40007ffe0ff */
[----:B------:R-:W-:Y:S02]  /*0220*/  ISETP.GT.U32.AND P0, PT, R2, 0x1ff, PT ;  /* 0x000001ff0200780c */ /* 0x000fe40003f04070 */
[----:B------:R-:W-:-:S13]  /*0230*/  ISETP.GE.U32.AND P1, PT, R0, R23, PT ;  /* 0x000000170000720c */ /* 0x000fda0003f26070 */
[----:B------:R-:W-:Y:S01]  /*0240*/  @P1 VIADD R4, R4, 0x1 ;  /* 0x0000000104041836 */ /* 0x000fe20000000000 */
[----:B------:R-:W-:-:S05]  /*0250*/  @!P2 LOP3.LUT R4, RZ, R23, RZ, 0x33, !PT ;  /* 0x00000017ff04a212 */ /* 0x000fca00078e33ff */
[----:B------:R-:W-:-:S05]  /*0260*/  IMAD.IADD R19, R19, 0x1, R4 ;  /* 0x0000000113137824 */ /* 0x000fca00078e0204 */
[C---:B------:R-:W-:Y:S02]  /*0270*/  LOP3.LUT R0, R19.reuse, 0x3, RZ, 0xc0, !PT ;  /* 0x0000000313007812 */ /* 0x040fe400078ec0ff */
[----:B------:R-:W-:Y:S02]  /*0280*/  ISETP.GE.U32.AND P1, PT, R19, 0x3, PT ;  /* 0x000000031300780c */ /* 0x000fe40003f26070 */
[----:B------:R-:W-:Y:S02]  /*0290*/  ISETP.NE.AND P2, PT, R0, 0x3, PT ;  /* 0x000000030000780c */ /* 0x000fe40003f45270 */
[----:B------:R-:W-:-:S11]  /*02a0*/  MOV R0, R2 ;  /* 0x0000000200007202 */ /* 0x000fd60000000f00 */
[----:B-1----:R-:W-:Y:S05]  /*02b0*/  @!P2 BRA `(.L_x_1) ;  /* 0x000000000034a947 */ /* 0x002fea0003800000 */
[----:B------:R-:W-:Y:S02]  /*02c0*/  VIADD R3, R19, 0x1 ;  /* 0x0000000113037836 */ /* 0x000fe40000000000 */
[----:B------:R-:W-:Y:S02]  /*02d0*/  HFMA2 R6, -RZ, RZ, 0, 0 ;  /* 0x00000000ff067431 */ /* 0x000fe400000001ff */
[----:B------:R-:W-:Y:S01]  /*02e0*/  IMAD.MOV.U32 R0, RZ, RZ, R2 ;  /* 0x000000ffff007224 */ /* 0x000fe200078e0002 */
[----:B------:R-:W-:Y:S01]  /*02f0*/  MOV R5, 0xffffffff ;  /* 0xffffffff00057802 */ /* 0x000fe20000000f00 */
[----:B------:R-:W-:Y:S01]  /*0300*/  IMAD.MOV.U32 R4, RZ, RZ, -0x1 ;  /* 0xffffffffff047424 */ /* 0x000fe200078e00ff */
[----:B------:R-:W-:-:S07]  /*0310*/  LOP3.LUT R3, R3, 0x3, RZ, 0xc0, !PT ;  /* 0x0000000303037812 */ /* 0x000fce00078ec0ff */
.L_x_2:
[----:B0-----:R-:W-:Y:S02]  /*0320*/  IMAD R7, R0, 0x18, R25 ;  /* 0x0000001800077824 */ /* 0x001fe400078e0219 */
[----:B------:R-:W-:Y:S02]  /*0330*/  VIADD R6, R6, 0x1 ;  /* 0x0000000106067836 */ /* 0x000fe40000000000 */
[----:B------:R-:W-:Y:S01]  /*0340*/  IMAD.IADD R0, R23, 0x1, R0 ;  /* 0x0000000117007824 */ /* 0x000fe200078e0200 */
[----:B------:R0:W-:Y:S02]  /*0350*/  STS [R7], RZ ;  /* 0x000000ff07007388 */ /* 0x0001e40000000800 */
[----:B------:R-:W-:Y:S02]  /*0360*/  ISETP.NE.AND P2, PT, R6, R3, PT ;  /* 0x000000030600720c */ /* 0x000fe40003f45270 */
[----:B------:R0:W-:Y:S11]  /*0370*/  STS.64 [R7+0x8], R4 ;  /* 0x0000080407007388 */ /* 0x0001f60000000a00 */
[----:B------:R-:W-:Y:S05]  /*0380*/  @P2 BRA `(.L_x_2) ;  /* 0xfffffffc00e42947 */ /* 0x000fea000383ffff */
.L_x_1:
[----:B------:R-:W-:Y:S05]  /*0390*/  BSYNC.RECONVERGENT B0 ;  /* 0x0000000000007941 */ /* 0x000fea0003800200 */
.L_x_0:
[----:B------:R-:W-:Y:S04]  /*03a0*/  BSSY.RECONVERGENT B0, `(.L_x_3) ;  /* 0x0000013000007945 */ /* 0x000fe80003800200 */
[----:B------:R-:W-:Y:S05]  /*03b0*/  @!P1 BRA `(.L_x_4) ;  /* 0x0000000000449947 */ /* 0x000fea0003800000 */
.L_x_5:
[----:B-1----:R-:W-:Y:S01]  /*03c0*/  IMAD R8, R0, 0x18, R25 ;  /* 0x0000001800087824 */ /* 0x002fe200078e0219 */
[----:B0-----:R-:W-:Y:S01]  /*03d0*/  MOV R4, 0xffffffff ;  /* 0xffffffff00047802 */ /* 0x001fe20000000f00 */
[----:B------:R-:W-:Y:S02]  /*03e0*/  IMAD.MOV.U32 R5, RZ, RZ, -0x1 ;  /* 0xffffffffff057424 */ /* 0x000fe400078e00ff */
[C---:B------:R-:W-:Y:S01]  /*03f0*/  IMAD R3, R23.reuse, 0x18, R8 ;  /* 0x0000001817037824 */ /* 0x040fe200078e0208 */
[----:B------:R1:W-:Y:S01]  /*0400*/  STS [R8], RZ ;  /* 0x000000ff08007388 */ /* 0x0003e20000000800 */
[C---:B------:R-:W-:Y:S02]  /*0410*/  IMAD R0, R23.reuse, 0x4, R0 ;  /* 0x0000000417007824 */ /* 0x040fe400078e0200 */
[C---:B------:R-:W-:Y:S01]  /*0420*/  IMAD R6, R23.reuse, 0x18, R3 ;  /* 0x0000001817067824 */ /* 0x040fe200078e0203 */
[----:B------:R1:W-:Y:S02]  /*0430*/  STS.64 [R8+0x8], R4 ;  /* 0x0000080408007388 */ /* 0x0003e40000000a00 */
[----:B------:R-:W-:Y:S01]  /*0440*/  ISETP.GE.U32.AND P1, PT, R0, 0x400, PT ;  /* 0x000004000000780c */ /* 0x000fe20003f26070 */
[----:B------:R-:W-:Y:S01]  /*0450*/  IMAD R7, R23, 0x18, R6 ;  /* 0x0000001817077824 */ /* 0x000fe200078e0206 */
[----:B------:R1:W-:Y:S04]  /*0460*/  STS [R3], RZ ;  /* 0x000000ff03007388 */ /* 0x0003e80000000800 */
[----:B------:R1:W-:Y:S04]  /*0470*/  STS.64 [R3+0x8], R4 ;  /* 0x0000080403007388 */ /* 0x0003e80000000a00 */
[----:B------:R1:W-:Y:S04]  /*0480*/  STS [R6], RZ ;  /* 0x000000ff06007388 */ /* 0x0003e80000000800 */
[----:B------:R1:W-:Y:S04]  /*0490*/  STS.64 [R6+0x8], R4 ;  /* 0x0000080406007388 */ /* 0x0003e80000000a00 */
[----:B------:R1:W-:Y:S04]  /*04a0*/  STS.64 [R7+0x8], R4 ;  /* 0x0000080407007388 */ /* 0x0003e80000000a00 */
[----:B------:R1:W-:Y:S01]  /*04b0*/  STS [R7], RZ ;  /* 0x000000ff07007388 */ /* 0x0003e20000000800 */
[----:B------:R-:W-:Y:S05]  /*04c0*/  @!P1 BRA `(.L_x_5) ;  /* 0xfffffffc00bc9947 */ /* 0x000fea000383ffff */
.L_x_4:
[----:B------:R-:W-:Y:S05]  /*04d0*/  BSYNC.RECONVERGENT B0 ;  /* 0x0000000000007941 */ /* 0x000fea0003800200 */
.L_x_3:
[----:B------:R-:W-:Y:S06]  /*04e0*/  BAR.SYNC.DEFER_BLOCKING 0x0 ;  /* 0x0000000000007b1d */ /* 0x000fec0000010000 */
[----:B------:R-:W-:Y:S05]  /*04f0*/  @P0 EXIT ;  /* 0x000000000000094d */ /* 0x000fea0003800000 */
[----:B------:R-:W-:Y:S01]  /*0500*/  IMAD R24, R2, 0x18, R25 ;  /* 0x0000001802187824 */ /* 0x000fe200078e0219 */
[----:B------:R-:W-:Y:S01]  /*0510*/  IADD3 R26, PT, PT, R22, R23, RZ ;  /* 0x00000017161a7210 */ /* 0x000fe20007ffe0ff */
[----:B------:R-:W-:-:S07]  /*0520*/  IMAD.MOV.U32 R28, RZ, RZ, R2 ;  /* 0x000000ffff1c7224 */ /* 0x000fce00078e0002 */
.L_x_25:
[----:B------:R-:W-:Y:S01]  /*0530*/  LOP3.LUT R0, R28, 0xffff, RZ, 0xc0, !PT ;  /* 0x0000ffff1c007812 */ /* 0x000fe200078ec0ff */
[----:B------:R-:W-:Y:S05]  /*0540*/  YIELD ;  /* 0x0000000000007946 */ /* 0x000fea0003800000 */
[----:B------:R-:W-:Y:S01]  /*0550*/  IMAD R0, R0, 0x9a91, RZ ;  /* 0x00009a9100007824 */ /* 0x000fe200078e02ff */
[----:B------:R-:W-:Y:S01]  /*0560*/  BSSY B0, `(.L_x_6) ;  /* 0x000003d000007945 */ /* 0x000fe20003800000 */
[----:B012---:R-:W-:-:S03]  /*0570*/  IMAD.MOV.U32 R5, RZ, RZ, RZ ;  /* 0x000000ffff057224 */ /* 0x007fc600078e00ff */
[----:B------:R-:W-:-:S04]  /*0580*/  SHF.R.U32.HI R0, RZ, 0x15, R0 ;  /* 0x00000015ff007819 */ /* 0x000fc80000011600 */
[----:B------:R-:W-:-:S05]  /*0590*/  PRMT R0, R0, 0x9910, RZ ;  /* 0x0000991000007816 */ /* 0x000fca00000000ff */
[----:B------:R-:W-:-:S04]  /*05a0*/  IMAD R0, R0, 0x35, RZ ;  /* 0x0000003500007824 */ /* 0x000fc800078e02ff */
[----:B------:R-:W-:-:S05]  /*05b0*/  IMAD.MOV R0, RZ, RZ, -R0 ;  /* 0x000000ffff007224 */ /* 0x000fca00078e0a00 */
[----:B------:R-:W-:-:S04]  /*05c0*/  PRMT R3, R0, 0x7710, RZ ;  /* 0x0000771000037816 */ /* 0x000fc800000000ff */
[----:B------:R-:W-:Y:S01]  /*05d0*/  IADD3 R4, PT, PT, R3, R28, RZ ;  /* 0x0000001c03047210 */ /* 0x000fe20007ffe0ff */
[----:B------:R-:W-:-:S03]  /*05e0*/  IMAD.MOV.U32 R3, RZ, RZ, RZ ;  /* 0x000000ffff037224 */ /* 0x000fc600078e00ff */
[----:B------:R-:W-:-:S07]  /*05f0*/  LOP3.LUT R4, R4, 0xffff, RZ, 0xc0, !PT ;  /* 0x0000ffff04047812 */ /* 0x000fce00078ec0ff */
.L_x_15:
[----:B------:R-:W-:Y:S01]  /*0600*/  BSSY B7, `(.L_x_7) ;  /* 0x0000029000077945 */ /* 0x000fe20003800000 */
[----:B------:R-:W-:-:S07]  /*0610*/  VIMNMX R8, PT, PT, R3, 0x32, !PT ;  /* 0x0000003203087848 */ /* 0x000fce0007fe0100 */
.L_x_13:
[----:B------:R-:W-:Y:S01]  /*0620*/  ISETP.NE.AND P0, PT, R3, R8, PT ;  /* 0x000000080300720c */ /* 0x000fe20003f05270 */
[----:B------:R-:W-:-:S12]  /*0630*/  YIELD ;  /* 0x0000000000007946 */ /* 0x000fd80003800000 */
[----:B------:R-:W-:Y:S05]  /*0640*/  @!P0 BREAK B7 ;  /* 0x0000000000078942 */ /* 0x000fea0003800000 */
[----:B------:R-:W-:Y:S05]  /*0650*/  @!P0 BRA `(.L_x_8) ;  /* 0x0000000000a08947 */ /* 0x000fea0003800000 */
[----:B------:R-:W-:Y:S01]  /*0660*/  IADD3 R0, PT, PT, R4, R3, RZ ;  /* 0x0000000304007210 */ /* 0x000fe20007ffe0ff */
[----:B------:R-:W-:Y:S01]  /*0670*/  IMAD.MOV.U32 R6, RZ, RZ, RZ ;  /* 0x000000ffff067224 */ /* 0x000fe200078e00ff */
[----:B------:R-:W-:Y:S01]  /*0680*/  BSSY.RECONVERGENT B1, `(.L_x_9) ;  /* 0x0000016000017945 */ /* 0x000fe20003800200 */
[----:B------:R-:W-:Y:S01]  /*0690*/  IMAD.MOV.U32 R7, RZ, RZ, 0x1 ;  /* 0x00000001ff077424 */ /* 0x000fe200078e00ff */
[----:B------:R-:W-:Y:S02]  /*06a0*/  LOP3.LUT R0, R0, 0x3ff, RZ, 0xc0, !PT ;  /* 0x000003ff00007812 */ /* 0x000fe400078ec0ff */
[----:B------:R-:W-:-:S03]  /*06b0*/  IADD3 R3, PT, PT, R3, 0x1, RZ ;  /* 0x0000000103037810 */ /* 0x000fc60007ffe0ff */
[----:B------:R-:W-:-:S05]  /*06c0*/  IMAD R9, R0, 0x18, R25 ;  /* 0x0000001800097824 */ /* 0x000fca00078e0219 */
[----:B------:R-:W0:Y:S02]  /*06d0*/  ATOMS.CAS R6, [R9], R6, R7 ;  /* 0x000000060906738d */ /* 0x000e240000000007 */
[----:B0-----:R-:W-:-:S13]  /*06e0*/  ISETP.NE.AND P0, PT, R6, RZ, PT ;  /* 0x000000ff0600720c */ /* 0x001fda0003f05270 */
[----:B------:R-:W-:Y:S05]  /*06f0*/  @P0 BRA `(.L_x_10) ;  /* 0x0000000000380947 */ /* 0x000fea0003800000 */
[----:B------:R0:W-:Y:S01]  /*0700*/  STS [R9+0x10], R28 ;  /* 0x0000101c09007388 */ /* 0x0001e20000000800 */
[----:B------:R-:W-:-:S03]  /*0710*/  IMAD.MOV.U32 R0, RZ, RZ, 0x2 ;  /* 0x00000002ff007424 */ /* 0x000fc600078e00ff */
[----:B------:R0:W-:Y:S01]  /*0720*/  STS.64 [R9+0x8], R4 ;  /* 0x0000080409007388 */ /* 0x0001e20000000a00 */
[----:B------:R-:W-:Y:S01]  /*0730*/  @!PT LDS RZ, [RZ] ;  /* 0x00000000fffff984 */ /* 0x000fe20000000800 */
[----:B------:R-:W-:Y:S01]  /*0740*/  @!PT LDS RZ, [RZ] ;  /* 0x00000000fffff984 */ /* 0x000fe20000000800 */
[----:B------:R-:W-:Y:S01]  /*0750*/  @!PT LDS RZ, [RZ] ;  /* 0x00000000fffff984 */ /* 0x000fe20000000800 */
[----:B------:R-:W-:Y:S01]  /*0760*/  @!PT LDS RZ, [RZ] ;  /* 0x00000000fffff984 */ /* 0x000fe20000000800 */
[----:B------:R1:W-:Y:S06]  /*0770*/  MEMBAR.SC.CTA ;  /* 0x0000000000007992 */ /* 0x0003ec0000000000 */
[----:B-1----:R0:W-:Y:S01]  /*0780*/  STS [R9], R0 ;  /* 0x0000000009007388 */ /* 0x0021e20000000800 */
[----:B------:R-:W-:Y:S01]  /*0790*/  @!PT LDS RZ, [RZ] ;  /* 0x00000000fffff984 */ /* 0x000fe20000000800 */
[----:B------:R-:W-:Y:S01]  /*07a0*/  @!PT LDS RZ, [RZ] ;  /* 0x00000000fffff984 */ /* 0x000fe20000000800 */
[----:B------:R-:W-:Y:S01]  /*07b0*/  @!PT LDS RZ, [RZ] ;  /* 0x00000000fffff984 */ /* 0x000fe20000000800 */
[----:B------:R-:W-:Y:S01]  /*07c0*/  @!PT LDS RZ, [RZ] ;  /* 0x00000000fffff984 */ /* 0x000fe20000000800 */
[----:B------:R0:W-:Y:S06]  /*07d0*/  MEMBAR.SC.CTA ;  /* 0x0000000000007992 */ /* 0x0001ec0000000000 */
.L_x_10:
[----:B0-----:R-:W-:Y:S05]  /*07e0*/  BSYNC.RECONVERGENT B1 ;  /* 0x0000000000017941 */ /* 0x001fea0003800200 */
.L_x_9:
[----:B------:R-:W-:Y:S01]  /*07f0*/  BSSY B1, `(.L_x_11) ;  /* 0x0000005000017945 */ /* 0x000fe20003800000 */
.L_x_12:
[----:B------:R-:W0:Y:S01]  /*0800*/  LDS R0, [R9] ;  /* 0x0000000009007984 */ /* 0x000e220000000800 */
[----:B------:R-:W-:Y:S05]  /*0810*/  YIELD ;  /* 0x0000000000007946 */ /* 0x000fea0003800000 */
[----:B0-----:R-:W-:-:S13]  /*0820*/  ISETP.NE.AND P0, PT, R0, 0x2, PT ;  /* 0x000000020000780c */ /* 0x001fda0003f05270 */
[----:B------:R-:W-:Y:S05]  /*0830*/  @P0 BRA `(.L_x_12) ;  /* 0xfffffffc00f00947 */ /* 0x000fea000383ffff */
[----:B------:R-:W-:Y:S05]  /*0840*/  BSYNC B1 ;  /* 0x0000000000017941 */ /* 0x000fea0003800000 */
.L_x_11:
[----:B------:R-:W0:Y:S02]  /*0850*/  LDS.64 R6, [R9+0x8] ;  /* 0x0000080009067984 */ /* 0x000e240000000a00 */
[----:B0-----:R-:W-:-:S04]  /*0860*/  ISETP.NE.U32.AND P0, PT, R6, R4, PT ;  /* 0x000000040600720c */ /* 0x001fc80003f05070 */
[----:B------:R-:W-:-:S13]  /*0870*/  ISETP.NE.AND.EX P0, PT, R7, RZ, PT, P0 ;  /* 0x000000ff0700720c */ /* 0x000fda0003f05300 */
[----:B------:R-:W-:Y:S05]  /*0880*/  @P0 BRA `(.L_x_13) ;  /* 0xfffffffc00640947 */ /* 0x000fea000383ffff */
[----:B------:R-:W-:Y:S05]  /*0890*/  BSYNC B7 ;  /* 0x0000000000077941 */ /* 0x000fea0003800000 */
.L_x_7:
[----:B------:R-:W0:Y:S02]  /*08a0*/  LDS R7, [R9+0x10] ;  /* 0x0000100009077984 */ /* 0x000e240000000800 */
[----:B0-----:R-:W-:-:S13]  /*08b0*/  ISETP.NE.AND P0, PT, R28, R7, PT ;  /* 0x000000071c00720c */ /* 0x001fda0003f05270 */
[----:B------:R-:W-:Y:S05]  /*08c0*/  @!P0 BRA `(.L_x_14) ;  /* 0x0000000000188947 */ /* 0x000fea0003800000 */
[----:B------:R-:W-:Y:S05]  /*08d0*/  BRA `(.L_x_15) ;  /* 0xfffffffc00487947 */ /* 0x000fea000383ffff */
.L_x_8:
[----:B------:R-:W0:Y:S01]  /*08e0*/  S2UR UR5, SR_CgaCtaId ;  /* 0x00000000000579c3 */ /* 0x000e220000008800 */
[----:B------:R-:W-:Y:S02]  /*08f0*/  UMOV UR4, 0x400 ;  /* 0x0000040000047882 */ /* 0x000fe40000000000 */
[----:B------:R-:W-:-:S04]  /*0900*/  UIADD3 UR4, UPT, UPT, UR4, 0x6000, URZ ;  /* 0x0000600004047890 */ /* 0x000fc8000fffe0ff */
[----:B0-----:R-:W-:-:S09]  /*0910*/  ULEA UR4, UR5, UR4, 0x18 ;  /* 0x0000000405047291 */ /* 0x001fd2000f8ec0ff */
[----:B------:R-:W-:Y:S03]  /*0920*/  ATOMS.POPC.INC.32 RZ, [UR4] ;  /* 0x00000000ffff7f8c */ /* 0x000fe6000d800004 */
.L_x_14:
[----:B------:R-:W-:Y:S05]  /*0930*/  BSYNC B0 ;  /* 0x0000000000007941 */ /* 0x000fea0003800000 */
.L_x_6:
[----:B------:R-:W0:Y:S01]  /*0940*/  S2UR UR5, SR_CgaCtaId ;  /* 0x00000000000579c3 */ /* 0x000e220000008800 */
[----:B------:R-:W-:Y:S01]  /*0950*/  UMOV UR4, 0x400 ;  /* 0x0000040000047882 */ /* 0x000fe20000000000 */
[----:B------:R-:W-:Y:S01]  /*0960*/  MOV R18, 0x0 ;  /* 0x0000000000127802 */ /* 0x000fe20000000f00 */
[----:B------:R-:W-:Y:S02]  /*0970*/  IMAD.MOV.U32 R6, RZ, RZ, R16 ;  /* 0x000000ffff067224 */ /* 0x000fe400078e0010 */
[----:B------:R-:W-:-:S03]  /*0980*/  IMAD.MOV.U32 R7, RZ, RZ, R17 ;  /* 0x000000ffff077224 */ /* 0x000fc600078e0011 */
[----:B------:R1:W2:Y:S01]  /*0990*/  LDC.64 R8, c[0x4][R18] ;  /* 0x0100000012087b82 */ /* 0x0002a20000000a00 */
[----:B0-----:R-:W-:-:S09]  /*09a0*/  ULEA UR4, UR5, UR4, 0x18 ;  /* 0x0000000405047291 */ /* 0x001fd2000f8ec0ff */
[----:B------:R-:W0:Y:S02]  /*09b0*/  LDS R3, [UR4+0x6000] ;  /* 0x00600004ff037984 */ /* 0x000e240008000800 */
[----:B------:R-:W3:Y:S02]  /*09c0*/  LDCU.64 UR4, c[0x4][0x8] ;  /* 0x01000100ff0477ac */ /* 0x000ee40008000a00 */
[----:B---3--:R-:W-:Y:S01]  /*09d0*/  IMAD.U32 R4, RZ, RZ, UR4 ;  /* 0x00000004ff047e24 */ /* 0x008fe2000f8e00ff */
[----:B------:R-:W-:Y:S01]  /*09e0*/  MOV R5, UR5 ;  /* 0x0000000500057c02 */ /* 0x000fe20008000f00 */
[----:B0-2---:R1:W-:Y:S06]  /*09f0*/  STL.64 [R1], R2 ;  /* 0x0000000201007387 */ /* 0x0053ec0000100a00 */
[----:B------:R-:W-:-:S07]  /*0a00*/  LEPC R20, `(.L_x_16) ;  /* 0x000000001014794e */ /* 0x000fce0000000000 */
[----:B-1----:R-:W-:Y:S05]  /*0a10*/  CALL.ABS.NOINC R8 ;  /* 0x0000000008007343 */ /* 0x002fea0003c00000 */
.L_x_16:
[----:B------:R-:W0:Y:S01]  /*0a20*/  S2UR UR5, SR_CgaCtaId ;  /* 0x00000000000579c3 */ /* 0x000e220000008800 */
[----:B------:R-:W-:Y:S02]  /*0a30*/  UMOV UR4, 0x400 ;  /* 0x0000040000047882 */ /* 0x000fe40000000000 */
[----:B0-----:R-:W-:-:S06]  /*0a40*/  ULEA UR4, UR5, UR4, 0x18 ;  /* 0x0000000405047291 */ /* 0x001fcc000f8ec0ff */
[----:B------:R-:W-:-:S05]  /*0a50*/  MOV R25, UR4 ;  /* 0x0000000400197c02 */ /* 0x000fca0008000f00 */
[----:B------:R-:W0:Y:S02]  /*0a60*/  LDS R0, [R25+0x6000] ;  /* 0x0060000019007984 */ /* 0x000e240000000800 */
[----:B0-----:R-:W-:-:S13]  /*0a70*/  ISETP.NE.AND P0, PT, R0, RZ, PT ;  /* 0x000000ff0000720c */ /* 0x001fda0003f05270 */
[----:B------:R-:W-:Y:S05]  /*0a80*/  @!P0 BRA `(.L_x_17) ;  /* 0x0000000400008947 */ /* 0x000fea0003800000 */
[----:B------:R-:W-:Y:S01]  /*0a90*/  ISETP.NE.AND P0, PT, R2, RZ, PT ;  /* 0x000000ff0200720c */ /* 0x000fe20003f05270 */
[----:B------:R-:W-:Y:S05]  /*0aa0*/  WARPSYNC.ALL ;  /* 0x0000000000007948 */ /* 0x000fea0003800000 */
[----:B------:R-:W-:Y:S06]  /*0ab0*/  BAR.SYNC.DEFER_BLOCKING 0x0 ;  /* 0x0000000000007b1d */ /* 0x000fec0000010000 */
[----:B------:R-:W-:Y:S04]  /*0ac0*/  BSSY.RECONVERGENT B6, `(.L_x_18) ;  /* 0x0000009000067945 */ /* 0x000fe80003800200 */
[----:B------:R-:W-:Y:S05]  /*0ad0*/  @P0 BRA `(.L_x_19) ;  /* 0x00000000001c0947 */ /* 0x000fea0003800000 */
[----:B------:R0:W1:Y:S01]  /*0ae0*/  LDC.64 R8, c[0x4][R18] ;  /* 0x0100000012087b82 */ /* 0x0000620000000a00 */
[----:B------:R-:W2:Y:S01]  /*0af0*/  LDCU.64 UR4, c[0x4][0x10] ;  /* 0x01000200ff0477ac */ /* 0x000ea20008000a00 */
[----:B------:R-:W-:Y:S01]  /*0b00*/  CS2R R6, SRZ ;  /* 0x0000000000067805 */ /* 0x000fe2000001ff00 */
[----:B--2---:R-:W-:Y:S02]  /*0b10*/  IMAD.U32 R4, RZ, RZ, UR4 ;  /* 0x00000004ff047e24 */ /* 0x004fe4000f8e00ff */
[----:B0-----:R-:W-:-:S07]  /*0b20*/  IMAD.U32 R5, RZ, RZ, UR5 ;  /* 0x00000005ff057e24 */ /* 0x001fce000f8e00ff */
[----:B------:R-:W-:-:S07]  /*0b30*/  LEPC R20, `(.L_x_19) ;  /* 0x000000001014794e */ /* 0x000fce0000000000 */
[----:B-1----:R-:W-:Y:S05]  /*0b40*/  CALL.ABS.NOINC R8 ;  /* 0x0000000008007343 */ /* 0x002fea0003c00000 */
.L_x_19:
[----:B------:R-:W-:Y:S05]  /*0b50*/  BSYNC.RECONVERGENT B6 ;  /* 0x0000000000067941 */ /* 0x000fea0003800200 */
.L_x_18:
[C---:B------:R-:W-:Y:S01]  /*0b60*/  LOP3.LUT R3, R19.reuse, 0x3, RZ, 0xc0, !PT ;  /* 0x0000000313037812 */ /* 0x040fe200078ec0ff */
[----:B------:R-:W-:Y:S01]  /*0b70*/  BSSY.RECONVERGENT B0, `(.L_x_20) ;  /* 0x0000016000007945 */ /* 0x000fe20003800200 */
[----:B------:R-:W-:Y:S02]  /*0b80*/  ISETP.GE.U32.AND P1, PT, R19, 0x3, PT ;  /* 0x000000031300780c */ /* 0x000fe40003f26070 */
[----:B------:R-:W-:Y:S02]  /*0b90*/  ISETP.NE.AND P0, PT, R3, 0x3, PT ;  /* 0x000000030300780c */ /* 0x000fe40003f05270 */
[----:B------:R-:W-:-:S11]  /*0ba0*/  MOV R0, R2 ;  /* 0x0000000200007202 */ /* 0x000fd60000000f00 */
[----:B------:R-:W-:Y:S05]  /*0bb0*/  @!P0 BRA `(.L_x_21) ;  /* 0x0000000000448947 */ /* 0x000fea0003800000 */
[----:B------:R-:W-:Y:S01]  /*0bc0*/  IMAD.MOV.U32 R4, RZ, RZ, -0x1 ;  /* 0xffffffffff047424 */ /* 0x000fe200078e00ff */
[----:B------:R0:W-:Y:S01]  /*0bd0*/  STS [R24], RZ ;  /* 0x000000ff18007388 */ /* 0x0001e20000000800 */
[----:B------:R-:W-:Y:S01]  /*0be0*/  IMAD.MOV.U32 R5, RZ, RZ, -0x1 ;  /* 0xffffffffff057424 */ /* 0x000fe200078e00ff */
[----:B------:R-:W-:Y:S02]  /*0bf0*/  ISETP.NE.AND P0, PT, R3, RZ, PT ;  /* 0x000000ff0300720c */ /* 0x000fe40003f05270 */
[----:B------:R-:W-:Y:S02]  /*0c00*/  MOV R0, R22 ;  /* 0x0000001600007202 */ /* 0x000fe40000000f00 */
[----:B------:R0:W-:Y:S09]  /*0c10*/  STS.64 [R24+0x8], R4 ;  /* 0x0000080418007388 */ /* 0x0001f20000000a00 */
[----:B------:R-:W-:Y:S05]  /*0c20*/  @!P0 BRA `(.L_x_21) ;  /* 0x0000000000288947 */ /* 0x000fea0003800000 */
[----:B------:R-:W-:Y:S01]  /*0c30*/  ISETP.NE.AND P0, PT, R3, 0x1, PT ;  /* 0x000000010300780c */ /* 0x000fe20003f05270 */
[C---:B------:R-:W-:Y:S02]  /*0c40*/  IMAD R3, R23.reuse, 0x18, R24 ;  /* 0x0000001817037824 */ /* 0x040fe400078e0218 */
[----:B------:R-:W-:Y:S02]  /*0c50*/  IMAD.IADD R6, R26, 0x1, R23 ;  /* 0x000000011a067824 */ /* 0x000fe400078e0217 */
[----:B------:R-:W-:Y:S01]  /*0c60*/  IMAD R7, R23, 0x18, R3 ;  /* 0x0000001817077824 */ /* 0x000fe200078e0203 */
[----:B------:R1:W-:Y:S01]  /*0c70*/  STS [R3], RZ ;  /* 0x000000ff03007388 */ /* 0x0003e20000000800 */
[----:B------:R-:W-:-:S03]  /*0c80*/  IMAD.MOV.U32 R0, RZ, RZ, R26 ;  /* 0x000000ffff007224 */ /* 0x000fc600078e001a */
[----:B------:R1:W-:Y:S03]  /*0c90*/  STS.64 [R3+0x8], R4 ;  /* 0x0000080403007388 */ /* 0x0003e60000000a00 */
[----:B------:R-:W-:Y:S01]  /*0ca0*/  @P0 MOV R0, R6 ;  /* 0x0000000600000202 */ /* 0x000fe20000000f00 */
[----:B------:R1:W-:Y:S04]  /*0cb0*/  @P0 STS.64 [R7+0x8], R4 ;  /* 0x0000080407000388 */ /* 0x0003e80000000a00 */
[----:B------:R1:W-:Y:S02]  /*0cc0*/  @P0 STS [R7], RZ ;  /* 0x000000ff07000388 */ /* 0x0003e40000000800 */
.L_x_21:
[----:B------:R-:W-:Y:S05]  /*0cd0*/  BSYNC.RECONVERGENT B0 ;  /* 0x0000000000007941 */ /* 0x000fea0003800200 */
.L_x_20:
[----:B------:R-:W-:Y:S04]  /*0ce0*/  BSSY.RECONVERGENT B0, `(.L_x_22) ;  /* 0x0000013000007945 */ /* 0x000fe80003800200 */
[----:B------:R-:W-:Y:S05]  /*0cf0*/  @!P1 BRA `(.L_x_23) ;  /* 0x0000000000449947 */ /* 0x000fea0003800000 */
.L_x_24:
[----:B-12---:R-:W-:Y:S01]  /*0d00*/  IMAD R3, R0, 0x18, R25 ;  /* 0x0000001800037824 */ /* 0x006fe200078e0219 */
[C---:B------:R-:W-:Y:S01]  /*0d10*/  LEA R0, R23.reuse, R0, 0x2 ;  /* 0x0000000017007211 */ /* 0x040fe200078e10ff */
[----:B0-----:R-:W-:Y:S02]  /*0d20*/  IMAD.MOV.U32 R4, RZ, RZ, -0x1 ;  /* 0xffffffffff047424 */ /* 0x001fe400078e00ff */
[C---:B------:R-:W-:Y:S01]  /*0d30*/  IMAD R6, R23.reuse, 0x18, R3 ;  /* 0x0000001817067824 */ /* 0x040fe200078e0203 */
[----:B------:R2:W-:Y:S01]  /*0d40*/  STS [R3], RZ ;  /* 0x000000ff03007388 */ /* 0x0005e20000000800 */
[----:B------:R-:W-:Y:S01]  /*0d50*/  IMAD.MOV.U32 R5, RZ, RZ, -0x1 ;  /* 0xffffffffff057424 */ /* 0x000fe200078e00ff */
[----:B------:R-:W-:Y:S01]  /*0d60*/  ISETP.GE.U32.AND P0, PT, R0, 0x400, PT ;  /* 0x000004000000780c */ /* 0x000fe20003f06070 */
[----:B------:R-:W-:-:S03]  /*0d70*/  IMAD R7, R23, 0x18, R6 ;  /* 0x0000001817077824 */ /* 0x000fc600078e0206 */
[----:B------:R2:W-:Y:S01]  /*0d80*/  STS.64 [R3+0x8], R4 ;  /* 0x0000080403007388 */ /* 0x0005e20000000a00 */
[----:B------:R-:W-:-:S03]  /*0d90*/  IMAD R9, R23, 0x18, R7 ;  /* 0x0000001817097824 */ /* 0x000fc600078e0207 */
[----:B------:R2:W-:Y:S04]  /*0da0*/  STS [R6], RZ ;  /* 0x000000ff06007388 */ /* 0x0005e80000000800 */
[----:B------:R2:W-:Y:S04]  /*0db0*/  STS.64 [R6+0x8], R4 ;  /* 0x0000080406007388 */ /* 0x0005e80000000a00 */
[----:B------:R2:W-:Y:S04]  /*0dc0*/  STS [R7], RZ ;  /* 0x000000ff07007388 */ /* 0x0005e80000000800 */
[----:B------:R2:W-:Y:S04]  /*0dd0*/  STS.64 [R7+0x8], R4 ;  /* 0x0000080407007388 */ /* 0x0005e80000000a00 */
[----:B------:R2:W-:Y:S04]  /*0de0*/  STS.64 [R9+0x8], R4 ;  /* 0x0000080409007388 */ /* 0x0005e80000000a00 */
[----:B------:R2:W-:Y:S01]  /*0df0*/  STS [R9], RZ ;  /* 0x000000ff09007388 */ /* 0x0005e20000000800 */
[----:B------:R-:W-:Y:S05]  /*0e00*/  @!P0 BRA `(.L_x_24) ;  /* 0xfffffffc00bc8947 */ /* 0x000fea000383ffff */
.L_x_23:
[----:B------:R-:W-:Y:S05]  /*0e10*/  BSYNC.RECONVERGENT B0 ;  /* 0x0000000000007941 */ /* 0x000fea0003800200 */
.L_x_22:
[----:B------:R-:W3:Y:S01]  /*0e20*/  S2UR UR5, SR_CgaCtaId ;  /* 0x00000000000579c3 */ /* 0x000ee20000008800 */
[----:B------:R-:W-:Y:S02]  /*0e30*/  UMOV UR4, 0x400 ;  /* 0x0000040000047882 */ /* 0x000fe40000000000 */
[----:B------:R-:W-:-:S04]  /*0e40*/  UIADD3 UR4, UPT, UPT, UR4, 0x6000, URZ ;  /* 0x0000600004047890 */ /* 0x000fc8000fffe0ff */
[----:B---3--:R-:W-:-:S09]  /*0e50*/  ULEA UR4, UR5, UR4, 0x18 ;  /* 0x0000000405047291 */ /* 0x008fd2000f8ec0ff */
[----:B------:R-:W-:Y:S01]  /*0e60*/  ATOMS.EXCH RZ, [UR4], RZ ;  /* 0x000000ffffff798c */ /* 0x000fe2000c000004 */
[----:B------:R-:W-:Y:S05]  /*0e70*/  WARPSYNC.ALL ;  /* 0x0000000000007948 */ /* 0x000fea0003800000 */
[----:B------:R-:W-:Y:S06]  /*0e80*/  BAR.SYNC.DEFER_BLOCKING 0x0 ;  /* 0x0000000000007b1d */ /* 0x000fec0000010000 */
.L_x_17:
[----:B------:R-:W-:-:S05]  /*0e90*/  IMAD.IADD R28, R23, 0x1, R28 ;  /* 0x00000001171c7824 */ /* 0x000fca00078e021c */
[----:B------:R-:W-:-:S13]  /*0ea0*/  ISETP.GE.U32.AND P0, PT, R28, 0x200, PT ;  /* 0x000002001c00780c */ /* 0x000fda0003f06070 */
[----:B------:R-:W-:Y:S05]  /*0eb0*/  @!P0 BRA `(.L_x_25) ;  /* 0xfffffff4009c8947 */ /* 0x000fea000383ffff */
[----:B------:R-:W-:Y:S05]  /*0ec0*/  EXIT ;  /* 0x000000000000794d */ /* 0x000fea0003800000 */
.L_x_26:
[----:B------:R-:W-:-:S00]  /*0ed0*/  BRA `(.L_x_26) ;  /* 0xfffffffc00fc7947 */ /* 0x000fc0000383ffff */
[----:B------:R-:W-:-:S00]  /*0ee0*/  NOP ;  /* 0x0000000000007918 */ /* 0x000fc00000000000 */
        /* <DEDUP_REMOVED lines=9> */
.L_x_27:


//--------------------- .nv.global.init           --------------------------
	.section	.nv.global.init,"aw",@progbits
.nv.global.init:
	.type		$str,@object
	.size		$str,($str$1 - $str)
$str:
        /*0000*/ 	.byte	0x25, 0x64, 0x20, 0x3a, 0x20, 0x25, 0x64, 0x20, 0x0a, 0x00
	.type		$str$1,@object
	.size		$str$1,(.L_1 - $str$1)
$str$1:
        /*000a*/ 	.byte	0x3d, 0x3d, 0x3d, 0x3d, 0x3d, 0x3d, 0x3d, 0x3d, 0x3d, 0x3d, 0x3d, 0x3d, 0x3d, 0x3d, 0x3d, 0x3d
        /*001a*/ 	.byte	0x0a, 0x00
.L_1:


//--------------------- .nv.shared._Z6kernelv     --------------------------
	.section	.nv.shared._Z6kernelv,"aw",@nobits
	.sectionflags	@""
	.align	8
.nv.shared._Z6kernelv:
	.zero		25604


//--------------------- .nv.shared.reserved.0     --------------------------
	.section	.nv.shared.reserved.0,"aw",@nobits
	.weak		__nv_reservedSMEM_offset_0_alias
	.size		__nv_reservedSMEM_offset_0_alias, 0, 64
	.other		__nv_reservedSMEM_offset_0_alias,@"STO_CUDA_RESERVED_SHARED STV_DEFAULT"
__nv_reservedSMEM_offset_0_alias:
	.zero		0
	.zero		64


//--------------------- .nv.constant0._Z6kernelv  --------------------------
	.section	.nv.constant0._Z6kernelv,"a",@progbits
	.sectionflags	@""
	.align	4
.nv.constant0._Z6kernelv:
	.zero		896


//--------------------- SYMBOLS --------------------------

	.type		.nv.reservedSmem.offset0,@object
	.size		.nv.reservedSmem.offset0,0x4
	.type		.nv.reservedSmem.cap,@object
	.size		.nv.reservedSmem.cap,0x4
	.type		vprintf,@function
